//
// Generated by NVIDIA NVVM Compiler
//
// Compiler Build ID: CL-36424714
// Cuda compilation tools, release 13.0, V13.0.88
// Based on NVVM 20.0.0
//

.version 9.0
.target sm_100
.address_size 64

	// .globl	_Z8myKernelv
.global .align 4 .u32 b;

.visible .entry _Z8myKernelv()
{
	.reg .b32 	%r<2>;

	atom.global.add.u32 	%r1, [b], 1;
	ret;

}


// ===== COMPILED SASS (sm_100) =====

	.target	sm_100

	.elftype	@"ET_EXEC"


//--------------------- .note.nv.tkinfo           --------------------------
	.section	.note.nv.tkinfo,"",@"SHT_NOTE"
	.sectionflags	@"SHF_NOTE_NV_TKINFO"
	.tkinfo
        /*0018*/ 	.word	0x00000002
        /*0030*/ 	.string	""
        /*0030*/ 	.string	"ptxas"
        /*0030*/ 	.string	"Cuda compilation tools, release 13.0, V13.0.88"
        /*0030*/ 	.string	"Build cuda_13.0.r13.0/compiler.36424714_0"
        /*0030*/ 	.string	"-arch sm_100 -m 64 "



//--------------------- .note.nv.cuinfo           --------------------------
	.section	.note.nv.cuinfo,"",@"SHT_NOTE"
	.sectionflags	@"SHF_NOTE_NV_CUINFO"
        /*0018*/ 	.short	0x0002
        /*001a*/ 	.short	0x0064
        /*001c*/ 	.short	0x0082
	.zero		2


//--------------------- .nv.info                  --------------------------
	.section	.nv.info,"",@"SHT_CUDA_INFO"
	.align	4


	//----- nvinfo : EIATTR_REGCOUNT
	.align		4
        /*0000*/ 	.byte	0x04, 0x2f
        /*0002*/ 	.short	(.L_2 - .L_1)
	.align		4
.L_1:
        /*0004*/ 	.word	index@(_Z8myKernelv)
        /*0008*/ 	.word	0x00000008


	//----- nvinfo : EIATTR_FRAME_SIZE
	.align		4
.L_2:
        /*000c*/ 	.byte	0x04, 0x11
        /*000e*/ 	.short	(.L_4 - .L_3)
	.align		4
.L_3:
        /*0010*/ 	.word	index@(_Z8myKernelv)
        /*0014*/ 	.word	0x00000000


	//----- nvinfo : EIATTR_MIN_STACK_SIZE
	.align		4
.L_4:
        /*0018*/ 	.byte	0x04, 0x12
        /*001a*/ 	.short	(.L_6 - .L_5)
	.align		4
.L_5:
        /*001c*/ 	.word	index@(_Z8myKernelv)
        /*0020*/ 	.word	0x00000000
.L_6:


//--------------------- .nv.compat                --------------------------
	.section	.nv.compat,"",@"SHT_CUDA_COMPAT_INFO"
	.align	4
        /*0000*/ 	.byte	0x02, 0x09, 0x00, 0x00, 0x02, 0x02, 0x01, 0x00, 0x02, 0x05, 0x05, 0x00, 0x03, 0x07, 0x01, 0x01
        /*0010*/ 	.byte	0x02, 0x03, 0x00, 0x00, 0x02, 0x06, 0x01, 0x00, 0x04, 0x0b, 0x08, 0x00, 0x09, 0x00, 0x00, 0x00
        /*0020*/ 	.byte	0x00, 0x00, 0x00, 0x00


//--------------------- .nv.info._Z8myKernelv     --------------------------
	.section	.nv.info._Z8myKernelv,"",@"SHT_CUDA_INFO"
	.sectionflags	@""
	.align	4


	//----- nvinfo : EIATTR_CUDA_API_VERSION
	.align		4
        /*0000*/ 	.byte	0x04, 0x37
        /*0002*/ 	.short	(.L_8 - .L_7)
.L_7:
        /*0004*/ 	.word	0x00000082


	//----- nvinfo : EIATTR_SPARSE_MMA_MASK
	.align		4
.L_8:
        /*0008*/ 	.byte	0x03, 0x50
        /*000a*/ 	.short	0x0000


	//----- nvinfo : EIATTR_MAXREG_COUNT
	.align		4
        /*000c*/ 	.byte	0x03, 0x1b
        /*000e*/ 	.short	0x00ff


	//----- nvinfo : EIATTR_MERCURY_ISA_VERSION
	.align		4
        /*0010*/ 	.byte	0x03, 0x5f
        /*0012*/ 	.short	0x0101


	//----- nvinfo : EIATTR_INT_WARP_WIDE_INSTR_OFFSETS
	.align		4
        /*0014*/ 	.byte	0x04, 0x31
        /*0016*/ 	.short	(.L_10 - .L_9)


	//   ....[0]....
.L_9:
        /*0018*/ 	.word	0x00000030


	//----- nvinfo : EIATTR_VRC_CTA_INIT_COUNT
	.align		4
.L_10:
        /*001c*/ 	.byte	0x02, 0x4a
	.zero		1
	.zero		1


	//----- nvinfo : EIATTR_EXIT_INSTR_OFFSETS
	.align		4
        /*0020*/ 	.byte	0x04, 0x1c
        /*0022*/ 	.short	(.L_12 - .L_11)


	//   ....[0]....
.L_11:
        /*0024*/ 	.word	0x00000090


	//----- nvinfo : EIATTR_SW_WAR
	.align		4
.L_12:
        /*0028*/ 	.byte	0x04, 0x36
        /*002a*/ 	.short	(.L_14 - .L_13)
.L_13:
        /*002c*/ 	.word	0x00000008
.L_14:


//--------------------- .nv.callgraph             --------------------------
	.section	.nv.callgraph,"",@"SHT_CUDA_CALLGRAPH"
	.align	4
	.sectionentsize	8
	.align		4
        /*0000*/ 	.word	0x00000000
	.align		4
        /*0004*/ 	.word	0xffffffff
	.align		4
        /*0008*/ 	.word	0x00000000
	.align		4
        /*000c*/ 	.word	0xfffffffe
	.align		4
        /*0010*/ 	.word	0x00000000
	.align		4
        /*0014*/ 	.word	0xfffffffd
	.align		4
        /*0018*/ 	.word	0x00000000
	.align		4
        /*001c*/ 	.word	0xfffffffc


//--------------------- .nv.constant4             --------------------------
	.section	.nv.constant4,"a",@progbits
	.align	8
	.align		8
.nv.constant4:
        /*0000*/ 	.dword	b


//--------------------- .text._Z8myKernelv        --------------------------
	.section	.text._Z8myKernelv,"ax",@progbits
	.align	128
        .global         _Z8myKernelv
        .type           _Z8myKernelv,@function
        .size           _Z8myKernelv,(.L_x_1 - _Z8myKernelv)
        .other          _Z8myKernelv,@"STO_CUDA_ENTRY STV_DEFAULT"
_Z8myKernelv:
.text._Z8myKernelv:
[----:B------:R-:W-:Y:S01]  /*0000*/  LDC R1, c[0x0][0x37c] ;  /* 0x0000df00ff017b82 */ /* 0x000fe20000000800 */
[----:B------:R-:W0:Y:S07]  /*0010*/  S2R R0, SR_LANEID ;  /* 0x0000000000007919 */ /* 0x000e2e0000000000 */
[----:B------:R-:W1:Y:S01]  /*0020*/  LDC.64 R2, c[0x4][RZ] ;  /* 0x01000000ff027b82 */ /* 0x000e620000000a00 */
[----:B------:R-:W-:Y:S01]  /*0030*/  VOTEU.ANY UR6, UPT, PT ;  /* 0x0000000000067886 */ /* 0x000fe200038e0100 */
[----:B------:R-:W1:Y:S01]  /*0040*/  LDCU.64 UR4, c[0x0][0x358] ;  /* 0x00006b00ff0477ac */ /* 0x000e620008000a00 */
[----:B------:R-:W1:Y:S01]  /*0050*/  POPC R5, UR6 ;  /* 0x0000000600057d09 */ /* 0x000e620008000000 */
[----:B------:R-:W-:-:S06]  /*0060*/  UFLO.U32 UR7, UR6 ;  /* 0x00000006000772bd */ /* 0x000fcc00080e0000 */
[----:B0-----:R-:W-:-:S13]  /*0070*/  ISETP.EQ.U32.AND P0, PT, R0, UR7, PT ;  /* 0x0000000700007c0c */ /* 0x001fda000bf02070 */
[----:B-1----:R-:W-:Y:S01]  /*0080*/  @P0 REDG.E.ADD.STRONG.GPU desc[UR4][R2.64], R5 ;  /* 0x000000050200098e */ /* 0x002fe2000c12e104 */
[----:B------:R-:W-:Y:S05]  /*0090*/  EXIT ;  /* 0x000000000000794d */ /* 0x000fea0003800000 */
.L_x_0:
[----:B------:R-:W-:-:S00]  /*00a0*/  BRA `(.L_x_0) ;  /* 0xfffffffc00fc7947 */ /* 0x000fc0000383ffff */
[----:B------:R-:W-:-:S00]  /*00b0*/  NOP ;  /* 0x0000000000007918 */ /* 0x000fc00000000000 */
        /* <DEDUP_REMOVED lines=12> */
.L_x_1:


//--------------------- .nv.shared.reserved.0     --------------------------
	.section	.nv.shared.reserved.0,"aw",@nobits
	.weak		__nv_reservedSMEM_offset_0_alias
	.size		__nv_reservedSMEM_offset_0_alias, 0, 64
	.other		__nv_reservedSMEM_offset_0_alias,@"STO_CUDA_RESERVED_SHARED STV_DEFAULT"
__nv_reservedSMEM_offset_0_alias:
	.zero		0
	.zero		64


//--------------------- .nv.global                --------------------------
	.section	.nv.global,"aw",@nobits
	.align	4
.nv.global:
	.type		b,@object
	.size		b,(.L_0 - b)
b:
	.zero		4
.L_0:


//--------------------- .nv.constant0._Z8myKernelv --------------------------
	.section	.nv.constant0._Z8myKernelv,"a",@progbits
	.sectionflags	@""
	.align	4
.nv.constant0._Z8myKernelv:
	.zero		896


//--------------------- SYMBOLS --------------------------

	.type		.nv.reservedSmem.offset0,@object
	.size		.nv.reservedSmem.offset0,0x4
